//
// Generated by NVIDIA NVVM Compiler
//
// Compiler Build ID: CL-36424714
// Cuda compilation tools, release 13.0, V13.0.88
// Based on NVVM 20.0.0
//

.version 9.0
.target sm_100
.address_size 64

	// .globl	default_function_kernel

.visible .entry default_function_kernel(
	.param .u64 .ptr .align 1 default_function_kernel_param_0
)
.maxntid 4
{
	.reg .pred 	%p<4>;
	.reg .b32 	%r<5>;
	.reg .b64 	%rd<5>;

	ld.param.u64 	%rd1, [default_function_kernel_param_0];
	mov.u32 	%r1, %tid.x;
	setp.eq.s32 	%p1, %r1, 3;
	setp.eq.s32 	%p2, %r1, 2;
	setp.eq.s32 	%p3, %r1, 1;
	selp.b32 	%r2, 13, 20, %p3;
	selp.b32 	%r3, 10, %r2, %p2;
	selp.b32 	%r4, 7, %r3, %p1;
	cvta.to.global.u64 	%rd2, %rd1;
	mul.wide.u32 	%rd3, %r1, 4;
	add.s64 	%rd4, %rd2, %rd3;
	st.global.u32 	[%rd4], %r4;
	ret;

}


// ===== COMPILED SASS (sm_100) =====

	.target	sm_100

	.elftype	@"ET_EXEC"


//--------------------- .note.nv.tkinfo           --------------------------
	.section	.note.nv.tkinfo,"",@"SHT_NOTE"
	.sectionflags	@"SHF_NOTE_NV_TKINFO"
	.tkinfo
        /*0018*/ 	.word	0x00000002
        /*0030*/ 	.string	""
        /*0030*/ 	.string	"ptxas"
        /*0030*/ 	.string	"Cuda compilation tools, release 13.0, V13.0.88"
        /*0030*/ 	.string	"Build cuda_13.0.r13.0/compiler.36424714_0"
        /*0030*/ 	.string	"-arch sm_100 -m 64 "



//--------------------- .note.nv.cuinfo           --------------------------
	.section	.note.nv.cuinfo,"",@"SHT_NOTE"
	.sectionflags	@"SHF_NOTE_NV_CUINFO"
        /*0018*/ 	.short	0x0002
        /*001a*/ 	.short	0x0064
        /*001c*/ 	.short	0x0082
	.zero		2


//--------------------- .nv.info                  --------------------------
	.section	.nv.info,"",@"SHT_CUDA_INFO"
	.align	4


	//----- nvinfo : EIATTR_REGCOUNT
	.align		4
        /*0000*/ 	.byte	0x04, 0x2f
        /*0002*/ 	.short	(.L_1 - .L_0)
	.align		4
.L_0:
        /*0004*/ 	.word	index@(default_function_kernel)
        /*0008*/ 	.word	0x00000008


	//----- nvinfo : EIATTR_FRAME_SIZE
	.align		4
.L_1:
        /*000c*/ 	.byte	0x04, 0x11
        /*000e*/ 	.short	(.L_3 - .L_2)
	.align		4
.L_2:
        /*0010*/ 	.word	index@(default_function_kernel)
        /*0014*/ 	.word	0x00000000


	//----- nvinfo : EIATTR_MIN_STACK_SIZE
	.align		4
.L_3:
        /*0018*/ 	.byte	0x04, 0x12
        /*001a*/ 	.short	(.L_5 - .L_4)
	.align		4
.L_4:
        /*001c*/ 	.word	index@(default_function_kernel)
        /*0020*/ 	.word	0x00000000
.L_5:


//--------------------- .nv.compat                --------------------------
	.section	.nv.compat,"",@"SHT_CUDA_COMPAT_INFO"
	.align	4
        /*0000*/ 	.byte	0x02, 0x09, 0x00, 0x00, 0x02, 0x02, 0x01, 0x00, 0x02, 0x05, 0x05, 0x00, 0x03, 0x07, 0x01, 0x01
        /*0010*/ 	.byte	0x02, 0x03, 0x00, 0x00, 0x02, 0x06, 0x01, 0x00, 0x04, 0x0b, 0x08, 0x00, 0x09, 0x00, 0x00, 0x00
        /*0020*/ 	.byte	0x00, 0x00, 0x00, 0x00


//--------------------- .nv.info.default_function_kernel --------------------------
	.section	.nv.info.default_function_kernel,"",@"SHT_CUDA_INFO"
	.sectionflags	@""
	.align	4


	//----- nvinfo : EIATTR_CUDA_API_VERSION
	.align		4
        /*0000*/ 	.byte	0x04, 0x37
        /*0002*/ 	.short	(.L_7 - .L_6)
.L_6:
        /*0004*/ 	.word	0x00000082


	//----- nvinfo : EIATTR_KPARAM_INFO
	.align		4
.L_7:
        /*0008*/ 	.byte	0x04, 0x17
        /*000a*/ 	.short	(.L_9 - .L_8)
.L_8:
        /*000c*/ 	.word	0x00000000
        /*0010*/ 	.short	0x0000
        /*0012*/ 	.short	0x0000
        /*0014*/ 	.byte	0x00, 0xf5, 0x21, 0x00


	//----- nvinfo : EIATTR_SPARSE_MMA_MASK
	.align		4
.L_9:
        /*0018*/ 	.byte	0x03, 0x50
        /*001a*/ 	.short	0x0000


	//----- nvinfo : EIATTR_MAXREG_COUNT
	.align		4
        /*001c*/ 	.byte	0x03, 0x1b
        /*001e*/ 	.short	0x00ff


	//----- nvinfo : EIATTR_MERCURY_ISA_VERSION
	.align		4
        /*0020*/ 	.byte	0x03, 0x5f
        /*0022*/ 	.short	0x0101


	//----- nvinfo : EIATTR_VRC_CTA_INIT_COUNT
	.align		4
        /*0024*/ 	.byte	0x02, 0x4a
	.zero		1
	.zero		1


	//----- nvinfo : EIATTR_EXIT_INSTR_OFFSETS
	.align		4
        /*0028*/ 	.byte	0x04, 0x1c
        /*002a*/ 	.short	(.L_11 - .L_10)


	//   ....[0]....
.L_10:
        /*002c*/ 	.word	0x000000d0


	//----- nvinfo : EIATTR_MAX_THREADS
	.align		4
.L_11:
        /*0030*/ 	.byte	0x04, 0x05
        /*0032*/ 	.short	(.L_13 - .L_12)
.L_12:
        /*0034*/ 	.word	0x00000004
        /*0038*/ 	.word	0x00000001
        /*003c*/ 	.word	0x00000001


	//----- nvinfo : EIATTR_CBANK_PARAM_SIZE
	.align		4
.L_13:
        /*0040*/ 	.byte	0x03, 0x19
        /*0042*/ 	.short	0x0008


	//----- nvinfo : EIATTR_PARAM_CBANK
	.align		4
        /*0044*/ 	.byte	0x04, 0x0a
        /*0046*/ 	.short	(.L_15 - .L_14)
	.align		4
.L_14:
        /*0048*/ 	.word	index@(.nv.constant0.default_function_kernel)
        /*004c*/ 	.short	0x0380
        /*004e*/ 	.short	0x0008


	//----- nvinfo : EIATTR_SW_WAR
	.align		4
.L_15:
        /*0050*/ 	.byte	0x04, 0x36
        /*0052*/ 	.short	(.L_17 - .L_16)
.L_16:
        /*0054*/ 	.word	0x00000008
.L_17:


//--------------------- .nv.callgraph             --------------------------
	.section	.nv.callgraph,"",@"SHT_CUDA_CALLGRAPH"
	.align	4
	.sectionentsize	8
	.align		4
        /*0000*/ 	.word	0x00000000
	.align		4
        /*0004*/ 	.word	0xffffffff
	.align		4
        /*0008*/ 	.word	0x00000000
	.align		4
        /*000c*/ 	.word	0xfffffffe
	.align		4
        /*0010*/ 	.word	0x00000000
	.align		4
        /*0014*/ 	.word	0xfffffffd
	.align		4
        /*0018*/ 	.word	0x00000000
	.align		4
        /*001c*/ 	.word	0xfffffffc


//--------------------- .text.default_function_kernel --------------------------
	.section	.text.default_function_kernel,"ax",@progbits
	.align	128
        .global         default_function_kernel
        .type           default_function_kernel,@function
        .size           default_function_kernel,(.L_x_1 - default_function_kernel)
        .other          default_function_kernel,@"STO_CUDA_ENTRY STV_DEFAULT"
default_function_kernel:
.text.default_function_kernel:
[----:B------:R-:W-:Y:S01]  /*0000*/  LDC R1, c[0x0][0x37c] ;  /* 0x0000df00ff017b82 */ /* 0x000fe20000000800 */
[----:B------:R-:W0:Y:S07]  /*0010*/  S2R R5, SR_TID.X ;  /* 0x0000000000057919 */ /* 0x000e2e0000002100 */
[----:B------:R-:W1:Y:S01]  /*0020*/  LDC.64 R2, c[0x0][0x380] ;  /* 0x0000e000ff027b82 */ /* 0x000e620000000a00 */
[----:B------:R-:W2:Y:S01]  /*0030*/  LDCU.64 UR4, c[0x0][0x358] ;  /* 0x00006b00ff0477ac */ /* 0x000ea20008000a00 */
[----:B------:R-:W-:Y:S01]  /*0040*/  IMAD.MOV.U32 R0, RZ, RZ, 0xd ;  /* 0x0000000dff007424 */ /* 0x000fe200078e00ff */
[C---:B0-----:R-:W-:Y:S01]  /*0050*/  ISETP.NE.AND P1, PT, R5.reuse, 0x1, PT ;  /* 0x000000010500780c */ /* 0x041fe20003f25270 */
[C---:B-1----:R-:W-:Y:S01]  /*0060*/  IMAD.WIDE.U32 R2, R5.reuse, 0x4, R2 ;  /* 0x0000000405027825 */ /* 0x042fe200078e0002 */
[----:B------:R-:W-:-:S02]  /*0070*/  ISETP.NE.AND P0, PT, R5, 0x2, PT ;  /* 0x000000020500780c */ /* 0x000fc40003f05270 */
[----:B------:R-:W-:Y:S02]  /*0080*/  SEL R0, R0, 0x14, !P1 ;  /* 0x0000001400007807 */ /* 0x000fe40004800000 */
[----:B------:R-:W-:Y:S02]  /*0090*/  ISETP.NE.AND P1, PT, R5, 0x3, PT ;  /* 0x000000030500780c */ /* 0x000fe40003f25270 */
[----:B------:R-:W-:-:S04]  /*00a0*/  SEL R0, R0, 0xa, P0 ;  /* 0x0000000a00007807 */ /* 0x000fc80000000000 */
[----:B------:R-:W-:-:S05]  /*00b0*/  SEL R5, R0, 0x7, P1 ;  /* 0x0000000700057807 */ /* 0x000fca0000800000 */
[----:B--2---:R-:W-:Y:S01]  /*00c0*/  STG.E desc[UR4][R2.64], R5 ;  /* 0x0000000502007986 */ /* 0x004fe2000c101904 */
[----:B------:R-:W-:Y:S05]  /*00d0*/  EXIT ;  /* 0x000000000000794d */ /* 0x000fea0003800000 */
.L_x_0:
[----:B------:R-:W-:-:S00]  /*00e0*/  BRA `(.L_x_0) ;  /* 0xfffffffc00fc7947 */ /* 0x000fc0000383ffff */
[----:B------:R-:W-:-:S00]  /*00f0*/  NOP ;  /* 0x0000000000007918 */ /* 0x000fc00000000000 */
        /* <DEDUP_REMOVED lines=8> */
.L_x_1:


//--------------------- .nv.shared.reserved.0     --------------------------
	.section	.nv.shared.reserved.0,"aw",@nobits
	.weak		__nv_reservedSMEM_offset_0_alias
	.size		__nv_reservedSMEM_offset_0_alias, 0, 64
	.other		__nv_reservedSMEM_offset_0_alias,@"STO_CUDA_RESERVED_SHARED STV_DEFAULT"
__nv_reservedSMEM_offset_0_alias:
	.zero		0
	.zero		64


//--------------------- .nv.constant0.default_function_kernel --------------------------
	.section	.nv.constant0.default_function_kernel,"a",@progbits
	.sectionflags	@""
	.align	4
.nv.constant0.default_function_kernel:
	.zero		904


//--------------------- SYMBOLS --------------------------

	.type		.nv.reservedSmem.offset0,@object
	.size		.nv.reservedSmem.offset0,0x4
